//
// Generated by NVIDIA NVVM Compiler
//
// Compiler Build ID: CL-36424714
// Cuda compilation tools, release 13.0, V13.0.88
// Based on NVVM 20.0.0
//

.version 9.0
.target sm_100
.address_size 64

	// .globl	_Z6kernelv
.extern .func  (.param .b32 func_retval0) vprintf
(
	.param .b64 vprintf_param_0,
	.param .b64 vprintf_param_1
)
;
.global .align 1 .b8 $str[14] = {70, 114, 111, 109, 32, 116, 104, 101, 32, 71, 80, 85, 10};

.visible .entry _Z6kernelv()
{
	.reg .b32 	%r<3>;
	.reg .b64 	%rd<3>;

	mov.u64 	%rd1, $str;
	cvta.global.u64 	%rd2, %rd1;
	{ // callseq 0, 0
	.param .b64 param0;
	st.param.b64 	[param0], %rd2;
	.param .b64 param1;
	st.param.b64 	[param1], 0;
	.param .b32 retval0;
	call.uni (retval0), 
	vprintf, 
	(
	param0, 
	param1
	);
	ld.param.b32 	%r1, [retval0];
	} // callseq 0
	ret;

}


// ===== COMPILED SASS (sm_100) =====

	.target	sm_100

	.elftype	@"ET_EXEC"


//--------------------- .note.nv.tkinfo           --------------------------
	.section	.note.nv.tkinfo,"",@"SHT_NOTE"
	.sectionflags	@"SHF_NOTE_NV_TKINFO"
	.tkinfo
        /*0018*/ 	.word	0x00000002
        /*0030*/ 	.string	""
        /*0030*/ 	.string	"ptxas"
        /*0030*/ 	.string	"Cuda compilation tools, release 13.0, V13.0.88"
        /*0030*/ 	.string	"Build cuda_13.0.r13.0/compiler.36424714_0"
        /*0030*/ 	.string	"-arch sm_100 -m 64 "



//--------------------- .note.nv.cuinfo           --------------------------
	.section	.note.nv.cuinfo,"",@"SHT_NOTE"
	.sectionflags	@"SHF_NOTE_NV_CUINFO"
        /*0018*/ 	.short	0x0002
        /*001a*/ 	.short	0x0064
        /*001c*/ 	.short	0x0082
	.zero		2


//--------------------- .nv.info                  --------------------------
	.section	.nv.info,"",@"SHT_CUDA_INFO"
	.align	4


	//----- nvinfo : EIATTR_REGCOUNT
	.align		4
        /*0000*/ 	.byte	0x04, 0x2f
        /*0002*/ 	.short	(.L_2 - .L_1)
	.align		4
.L_1:
        /*0004*/ 	.word	index@(_Z6kernelv)
        /*0008*/ 	.word	0x00000018


	//----- nvinfo : EIATTR_FRAME_SIZE
	.align		4
.L_2:
        /*000c*/ 	.byte	0x04, 0x11
        /*000e*/ 	.short	(.L_4 - .L_3)
	.align		4
.L_3:
        /*0010*/ 	.word	index@(_Z6kernelv)
        /*0014*/ 	.word	0x00000000


	//----- nvinfo : EIATTR_MIN_STACK_SIZE
	.align		4
.L_4:
        /*0018*/ 	.byte	0x04, 0x12
        /*001a*/ 	.short	(.L_6 - .L_5)
	.align		4
.L_5:
        /*001c*/ 	.word	index@(_Z6kernelv)
        /*0020*/ 	.word	0x00000000
.L_6:


//--------------------- .nv.compat                --------------------------
	.section	.nv.compat,"",@"SHT_CUDA_COMPAT_INFO"
	.align	4
        /*0000*/ 	.byte	0x02, 0x09, 0x00, 0x00, 0x02, 0x02, 0x01, 0x00, 0x02, 0x05, 0x05, 0x00, 0x03, 0x07, 0x01, 0x01
        /*0010*/ 	.byte	0x02, 0x03, 0x00, 0x00, 0x02, 0x06, 0x01, 0x00, 0x04, 0x0b, 0x08, 0x00, 0x09, 0x00, 0x00, 0x00
        /*0020*/ 	.byte	0x00, 0x00, 0x00, 0x00


//--------------------- .nv.info._Z6kernelv       --------------------------
	.section	.nv.info._Z6kernelv,"",@"SHT_CUDA_INFO"
	.sectionflags	@""
	.align	4


	//----- nvinfo : EIATTR_CUDA_API_VERSION
	.align		4
        /*0000*/ 	.byte	0x04, 0x37
        /*0002*/ 	.short	(.L_8 - .L_7)
.L_7:
        /*0004*/ 	.word	0x00000082


	//----- nvinfo : EIATTR_SPARSE_MMA_MASK
	.align		4
.L_8:
        /*0008*/ 	.byte	0x03, 0x50
        /*000a*/ 	.short	0x0000


	//----- nvinfo : EIATTR_MAXREG_COUNT
	.align		4
        /*000c*/ 	.byte	0x03, 0x1b
        /*000e*/ 	.short	0x00ff


	//----- nvinfo : EIATTR_EXTERNS
	.align		4
        /*0010*/ 	.byte	0x04, 0x0f
        /*0012*/ 	.short	(.L_10 - .L_9)


	//   ....[0]....
	.align		4
.L_9:
        /*0014*/ 	.word	index@(vprintf)


	//----- nvinfo : EIATTR_MERCURY_ISA_VERSION
	.align		4
.L_10:
        /*0018*/ 	.byte	0x03, 0x5f
        /*001a*/ 	.short	0x0101


	//----- nvinfo : EIATTR_VRC_CTA_INIT_COUNT
	.align		4
        /*001c*/ 	.byte	0x02, 0x4a
	.zero		1
	.zero		1


	//----- nvinfo : EIATTR_SYSCALL_OFFSETS
	.align		4
        /*0020*/ 	.byte	0x04, 0x46
        /*0022*/ 	.short	(.L_12 - .L_11)


	//   ....[0]....
.L_11:
        /*0024*/ 	.word	0x00000080


	//----- nvinfo : EIATTR_EXIT_INSTR_OFFSETS
	.align		4
.L_12:
        /*0028*/ 	.byte	0x04, 0x1c
        /*002a*/ 	.short	(.L_14 - .L_13)


	//   ....[0]....
.L_13:
        /*002c*/ 	.word	0x00000090


	//----- nvinfo : EIATTR_SW_WAR
	.align		4
.L_14:
        /*0030*/ 	.byte	0x04, 0x36
        /*0032*/ 	.short	(.L_16 - .L_15)
.L_15:
        /*0034*/ 	.word	0x00000008
.L_16:


//--------------------- .nv.callgraph             --------------------------
	.section	.nv.callgraph,"",@"SHT_CUDA_CALLGRAPH"
	.align	4
	.sectionentsize	8
	.align		4
        /*0000*/ 	.word	0x00000000
	.align		4
        /*0004*/ 	.word	0xffffffff
	.align		4
        /*0008*/ 	.word	index@(_Z6kernelv)
	.align		4
        /*000c*/ 	.word	index@(vprintf)
	.align		4
        /*0010*/ 	.word	0x00000000
	.align		4
        /*0014*/ 	.word	0xfffffffe
	.align		4
        /*0018*/ 	.word	0x00000000
	.align		4
        /*001c*/ 	.word	0xfffffffd
	.align		4
        /*0020*/ 	.word	0x00000000
	.align		4
        /*0024*/ 	.word	0xfffffffc


//--------------------- .nv.constant4             --------------------------
	.section	.nv.constant4,"a",@progbits
	.align	8
	.align		8
.nv.constant4:
        /*0000*/ 	.dword	vprintf
	.align		8
        /*0008*/ 	.dword	$str


//--------------------- .text._Z6kernelv          --------------------------
	.section	.text._Z6kernelv,"ax",@progbits
	.align	128
        .global         _Z6kernelv
        .type           _Z6kernelv,@function
        .size           _Z6kernelv,(.L_x_2 - _Z6kernelv)
        .other          _Z6kernelv,@"STO_CUDA_ENTRY STV_DEFAULT"
_Z6kernelv:
.text._Z6kernelv:
[----:B------:R-:W0:Y:S01]  /*0000*/  LDC R1, c[0x0][0x37c] ;  /* 0x0000df00ff017b82 */ /* 0x000e220000000800 */
[----:B------:R-:W-:Y:S01]  /*0010*/  MOV R0, 0x0 ;  /* 0x0000000000007802 */ /* 0x000fe20000000f00 */
[----:B------:R-:W1:Y:S01]  /*0020*/  LDCU.64 UR4, c[0x4][0x8] ;  /* 0x01000100ff0477ac */ /* 0x000e620008000a00 */
[----:B------:R-:W-:-:S05]  /*0030*/  CS2R R6, SRZ ;  /* 0x0000000000067805 */ /* 0x000fca000001ff00 */
[----:B------:R2:W3:Y:S01]  /*0040*/  LDC.64 R2, c[0x4][R0] ;  /* 0x0100000000027b82 */ /* 0x0004e20000000a00 */
[----:B-1----:R-:W-:Y:S02]  /*0050*/  IMAD.U32 R4, RZ, RZ, UR4 ;  /* 0x00000004ff047e24 */ /* 0x002fe4000f8e00ff */
[----:B--2---:R-:W-:-:S07]  /*0060*/  IMAD.U32 R5, RZ, RZ, UR5 ;  /* 0x00000005ff057e24 */ /* 0x004fce000f8e00ff */
[----:B------:R-:W-:-:S07]  /*0070*/  LEPC R20, `(.L_x_0) ;  /* 0x000000001014794e */ /* 0x000fce0000000000 */
[----:B0--3--:R-:W-:Y:S05]  /*0080*/  CALL.ABS.NOINC R2 ;  /* 0x0000000002007343 */ /* 0x009fea0003c00000 */
.L_x_0:
[----:B------:R-:W-:Y:S05]  /*0090*/  EXIT ;  /* 0x000000000000794d */ /* 0x000fea0003800000 */
.L_x_1:
[----:B------:R-:W-:-:S00]  /*00a0*/  BRA `(.L_x_1) ;  /* 0xfffffffc00fc7947 */ /* 0x000fc0000383ffff */
[----:B------:R-:W-:-:S00]  /*00b0*/  NOP ;  /* 0x0000000000007918 */ /* 0x000fc00000000000 */
        /* <DEDUP_REMOVED lines=12> */
.L_x_2:


//--------------------- .nv.global.init           --------------------------
	.section	.nv.global.init,"aw",@progbits
.nv.global.init:
	.type		$str,@object
	.size		$str,(.L_0 - $str)
$str:
        /*0000*/ 	.byte	0x46, 0x72, 0x6f, 0x6d, 0x20, 0x74, 0x68, 0x65, 0x20, 0x47, 0x50, 0x55, 0x0a, 0x00
.L_0:


//--------------------- .nv.shared.reserved.0     --------------------------
	.section	.nv.shared.reserved.0,"aw",@nobits
	.weak		__nv_reservedSMEM_offset_0_alias
	.size		__nv_reservedSMEM_offset_0_alias, 0, 64
	.other		__nv_reservedSMEM_offset_0_alias,@"STO_CUDA_RESERVED_SHARED STV_DEFAULT"
__nv_reservedSMEM_offset_0_alias:
	.zero		0
	.zero		64


//--------------------- .nv.constant0._Z6kernelv  --------------------------
	.section	.nv.constant0._Z6kernelv,"a",@progbits
	.sectionflags	@""
	.align	4
.nv.constant0._Z6kernelv:
	.zero		896


//--------------------- SYMBOLS --------------------------

	.type		.nv.reservedSmem.offset0,@object
	.size		.nv.reservedSmem.offset0,0x4
	.type		vprintf,@function
